	.headerflags	@"EF_CUDA_TEXMODE_UNIFIED EF_CUDA_64BIT_ADDRESS EF_CUDA_ACCELERATORS EF_CUDA_SM90 EF_CUDA_VIRTUAL_SM(EF_CUDA_SM90)"
	.elftype	@"ET_EXEC"


//--------------------- .nv.info                  --------------------------
	.section	.nv.info,"",@"SHT_CUDA_INFO"
	.align	4


	//----- nvinfo : EIATTR_REGCOUNT
	.align		4
        /*0000*/ 	.byte	0x04, 0x2f
        /*0002*/ 	.short	(.L_1 - .L_0)
	.align		4
.L_0:
        /*0004*/ 	.word	index@(triton_poi_fused_convolution_div_max_pool2d_with_indices_relu_sub_39)
        /*0008*/ 	.word	0x00000020


	//----- nvinfo : EIATTR_MIN_STACK_SIZE
	.align		4
.L_1:
        /*000c*/ 	.byte	0x04, 0x12
        /*000e*/ 	.short	(.L_3 - .L_2)
	.align		4
.L_2:
        /*0010*/ 	.word	index@(triton_poi_fused_convolution_div_max_pool2d_with_indices_relu_sub_39)
        /*0014*/ 	.word	0x00000000


	//----- nvinfo : EIATTR_FRAME_SIZE
	.align		4
.L_3:
        /*0018*/ 	.byte	0x04, 0x11
        /*001a*/ 	.short	(.L_5 - .L_4)
	.align		4
.L_4:
        /*001c*/ 	.word	index@(triton_poi_fused_convolution_div_max_pool2d_with_indices_relu_sub_39)
        /*0020*/ 	.word	0x00000000


	//----- nvinfo : EIATTR_MIN_STACK_SIZE
	.align		4
.L_5:
        /*0024*/ 	.byte	0x04, 0x12
        /*0026*/ 	.short	(.L_7 - .L_6)
	.align		4
.L_6:
        /*0028*/ 	.word	index@(triton_poi_fused_convolution_div_max_pool2d_with_indices_relu_sub_39)
        /*002c*/ 	.word	0x00000000
.L_7:


//--------------------- .nv.info.triton_poi_fused_convolution_div_max_pool2d_with_indices_relu_sub_39 --------------------------
	.section	.nv.info.triton_poi_fused_convolution_div_max_pool2d_with_indices_relu_sub_39,"",@"SHT_CUDA_INFO"
	.sectionflags	@""
	.align	4


	//----- nvinfo : EIATTR_CUDA_API_VERSION
	.align		4
        /*0000*/ 	.byte	0x04, 0x37
        /*0002*/ 	.short	(.L_9 - .L_8)
.L_8:
        /*0004*/ 	.word	0x0000007c


	//----- nvinfo : EIATTR_KPARAM_INFO
	.align		4
.L_9:
        /*0008*/ 	.byte	0x04, 0x17
        /*000a*/ 	.short	(.L_11 - .L_10)
.L_10:
        /*000c*/ 	.word	0x00000000
        /*0010*/ 	.short	0x0004
        /*0012*/ 	.short	0x001c
        /*0014*/ 	.byte	0x00, 0xf0, 0x11, 0x00


	//----- nvinfo : EIATTR_KPARAM_INFO
	.align		4
.L_11:
        /*0018*/ 	.byte	0x04, 0x17
        /*001a*/ 	.short	(.L_13 - .L_12)
.L_12:
        /*001c*/ 	.word	0x00000000
        /*0020*/ 	.short	0x0003
        /*0022*/ 	.short	0x0018
        /*0024*/ 	.byte	0x00, 0xf0, 0x11, 0x00


	//----- nvinfo : EIATTR_KPARAM_INFO
	.align		4
.L_13:
        /*0028*/ 	.byte	0x04, 0x17
        /*002a*/ 	.short	(.L_15 - .L_14)
.L_14:
        /*002c*/ 	.word	0x00000000
        /*0030*/ 	.short	0x0002
        /*0032*/ 	.short	0x0010
        /*0034*/ 	.byte	0x00, 0xf4, 0x21, 0x00


	//----- nvinfo : EIATTR_KPARAM_INFO
	.align		4
.L_15:
        /*0038*/ 	.byte	0x04, 0x17
        /*003a*/ 	.short	(.L_17 - .L_16)
.L_16:
        /*003c*/ 	.word	0x00000000
        /*0040*/ 	.short	0x0001
        /*0042*/ 	.short	0x0008
        /*0044*/ 	.byte	0x00, 0xf4, 0x21, 0x00


	//----- nvinfo : EIATTR_KPARAM_INFO
	.align		4
.L_17:
        /*0048*/ 	.byte	0x04, 0x17
        /*004a*/ 	.short	(.L_19 - .L_18)
.L_18:
        /*004c*/ 	.word	0x00000000
        /*0050*/ 	.short	0x0000
        /*0052*/ 	.short	0x0000
        /*0054*/ 	.byte	0x00, 0xf4, 0x21, 0x00


	//----- nvinfo : EIATTR_SPARSE_MMA_MASK
	.align		4
.L_19:
        /*0058*/ 	.byte	0x03, 0x50
        /*005a*/ 	.short	0x0000


	//----- nvinfo : EIATTR_MAXREG_COUNT
	.align		4
        /*005c*/ 	.byte	0x03, 0x1b
        /*005e*/ 	.short	0x00ff


	//----- nvinfo : EIATTR_EXIT_INSTR_OFFSETS
	.align		4
        /*0060*/ 	.byte	0x04, 0x1c
        /*0062*/ 	.short	(.L_21 - .L_20)


	//   ....[0]....
.L_20:
        /*0064*/ 	.word	0x00000d30


	//   ....[1]....
        /*0068*/ 	.word	0x00000d50


	//----- nvinfo : EIATTR_REQNTID
	.align		4
.L_21:
        /*006c*/ 	.byte	0x04, 0x10
        /*006e*/ 	.short	(.L_23 - .L_22)
.L_22:
        /*0070*/ 	.word	0x00000100
        /*0074*/ 	.word	0x00000001
        /*0078*/ 	.word	0x00000001


	//----- nvinfo : EIATTR_CBANK_PARAM_SIZE
	.align		4
.L_23:
        /*007c*/ 	.byte	0x03, 0x19
        /*007e*/ 	.short	0x0020


	//----- nvinfo : EIATTR_PARAM_CBANK
	.align		4
        /*0080*/ 	.byte	0x04, 0x0a
        /*0082*/ 	.short	(.L_25 - .L_24)
	.align		4
.L_24:
        /*0084*/ 	.word	index@(.nv.constant0.triton_poi_fused_convolution_div_max_pool2d_with_indices_relu_sub_39)
        /*0088*/ 	.short	0x0210
        /*008a*/ 	.short	0x0020


	//----- nvinfo : EIATTR_SW_WAR
	.align		4
.L_25:
        /*008c*/ 	.byte	0x04, 0x36
        /*008e*/ 	.short	(.L_27 - .L_26)
.L_26:
        /*0090*/ 	.word	0x00000008
.L_27:


//--------------------- .nv.callgraph             --------------------------
	.section	.nv.callgraph,"",@"SHT_CUDA_CALLGRAPH"
	.align	4
	.sectionentsize	8
	.align		4
        /*0000*/ 	.word	0x00000000
	.align		4
        /*0004*/ 	.word	0xffffffff
	.align		4
        /*0008*/ 	.word	0x00000000
	.align		4
        /*000c*/ 	.word	0xfffffffe
	.align		4
        /*0010*/ 	.word	0x00000000
	.align		4
        /*0014*/ 	.word	0xfffffffd
	.align		4
        /*0018*/ 	.word	0x00000000
	.align		4
        /*001c*/ 	.word	0xfffffffc


//--------------------- .text.triton_poi_fused_convolution_div_max_pool2d_with_indices_relu_sub_39 --------------------------
	.section	.text.triton_poi_fused_convolution_div_max_pool2d_with_indices_relu_sub_39,"ax",@progbits
	.sectionflags	@"SHF_BARRIERS=1"
	.align	128
        .global         triton_poi_fused_convolution_div_max_pool2d_with_indices_relu_sub_39
        .type           triton_poi_fused_convolution_div_max_pool2d_with_indices_relu_sub_39,@function
        .size           triton_poi_fused_convolution_div_max_pool2d_with_indices_relu_sub_39,(.L_x_1 - triton_poi_fused_convolution_div_max_pool2d_with_indices_relu_sub_39)
        .other          triton_poi_fused_convolution_div_max_pool2d_with_indices_relu_sub_39,@"STO_CUDA_ENTRY STV_DEFAULT"
triton_poi_fused_convolution_div_max_pool2d_with_indices_relu_sub_39:
.text.triton_poi_fused_convolution_div_max_pool2d_with_indices_relu_sub_39:
[----:B------:R-:W0:Y:S01]  /*0000*/  LDC R1, c[0x0][0x28] ;  /* 0x00000a00ff017b82 */ /* 0x000e220000000800 */
[----:B------:R-:W1:Y:S07]  /*0010*/  S2R R2, SR_TID.X ;  /* 0x0000000000027919 */ /* 0x000e6e0000002100 */
[----:B------:R-:W2:Y:S01]  /*0020*/  LDC.64 R22, c[0x0][0x210] ;  /* 0x00008400ff167b82 */ /* 0x000ea20000000a00 */
[----:B------:R-:W-:Y:S01]  /*0030*/  ULDC.64 UR6, c[0x0][0x208] ;  /* 0x0000820000067ab9 */ /* 0x000fe20000000a00 */
[----:B------:R-:W3:Y:S01]  /*0040*/  S2R R21, SR_CTAID.Y ;  /* 0x0000000000157919 */ /* 0x000ee20000002600 */
[----:B------:R-:W4:Y:S01]  /*0050*/  S2R R3, SR_CTAID.X ;  /* 0x0000000000037919 */ /* 0x000f220000002500 */
[----:B-1----:R-:W-:Y:S01]  /*0060*/  IMAD.SHL.U32 R0, R2, 0x4, RZ ;  /* 0x0000000402007824 */ /* 0x002fe200078e00ff */
[----:B------:R-:W-:-:S02]  /*0070*/  SHF.R.U32.HI R10, RZ, 0x6, R2 ;  /* 0x00000006ff0a7819 */ /* 0x000fc40000011602 */
[--C-:B---3--:R-:W-:Y:S02]  /*0080*/  SHF.R.S32.HI R11, RZ, 0x17, R21.reuse ;  /* 0x00000017ff0b7819 */ /* 0x108fe40000011415 */
[----:B------:R-:W-:Y:S02]  /*0090*/  LOP3.LUT R4, R0, 0xfc, RZ, 0xc0, !PT ;  /* 0x000000fc00047812 */ /* 0x000fe400078ec0ff */
[----:B------:R-:W-:Y:S01]  /*00a0*/  SGXT R11, R11, 0x1 ;  /* 0x000000010b0b781a */ /* 0x000fe20000000200 */
[----:B----4-:R-:W-:Y:S01]  /*00b0*/  IMAD.SHL.U32 R3, R3, 0x10, RZ ;  /* 0x0000001003037824 */ /* 0x010fe200078e00ff */
[----:B------:R-:W-:Y:S02]  /*00c0*/  PRMT R4, R4, 0x6540, R21 ;  /* 0x0000654004047816 */ /* 0x000fe40000000015 */
[----:B------:R-:W-:Y:S02]  /*00d0*/  SGXT.U32 R10, R10, 0x2 ;  /* 0x000000020a0a781a */ /* 0x000fe40000000000 */
[----:B------:R-:W-:Y:S01]  /*00e0*/  LEA.HI R5, R11, R4, RZ, 0x9 ;  /* 0x000000040b057211 */ /* 0x000fe200078f48ff */
[----:B------:R-:W1:Y:S03]  /*00f0*/  S2UR UR5, SR_CgaCtaId ;  /* 0x00000000000579c3 */ /* 0x000e660000008800 */
[C---:B------:R-:W-:Y:S01]  /*0100*/  LOP3.LUT R7, R5.reuse, 0xfffffe00, RZ, 0xc0, !PT ;  /* 0xfffffe0005077812 */ /* 0x040fe200078ec0ff */
[----:B------:R-:W-:Y:S01]  /*0110*/  IMAD.SHL.U32 R6, R5, 0x40, RZ ;  /* 0x0000004005067824 */ /* 0x000fe200078e00ff */
[----:B------:R-:W-:-:S04]  /*0120*/  LOP3.LUT R5, R3, R10, RZ, 0xfc, !PT ;  /* 0x0000000a03057212 */ /* 0x000fc800078efcff */
[----:B------:R-:W-:Y:S02]  /*0130*/  LOP3.LUT R6, R6, 0xffff8000, RZ, 0xc0, !PT ;  /* 0xffff800006067812 */ /* 0x000fe400078ec0ff */
[----:B------:R-:W-:Y:S02]  /*0140*/  ISETP.GE.AND P0, PT, R5, 0x40, PT ;  /* 0x000000400500780c */ /* 0x000fe40003f06270 */
[----:B------:R-:W-:Y:S02]  /*0150*/  IADD3 R12, R6, R4, -R7 ;  /* 0x00000004060c7210 */ /* 0x000fe40007ffe807 */
[----:B------:R-:W-:-:S03]  /*0160*/  CS2R R6, SRZ ;  /* 0x0000000000067805 */ /* 0x000fc6000001ff00 */
[----:B------:R-:W-:Y:S01]  /*0170*/  IMAD R9, R5, 0x200, R12 ;  /* 0x0000020005097824 */ /* 0x000fe200078e020c */
[----:B------:R-:W-:-:S03]  /*0180*/  CS2R R4, SRZ ;  /* 0x0000000000047805 */ /* 0x000fc6000001ff00 */
[----:B--2---:R-:W-:Y:S01]  /*0190*/  IMAD.WIDE R8, R9, 0x4, R22 ;  /* 0x0000000409087825 */ /* 0x004fe200078e0216 */
[----:B------:R-:W-:Y:S02]  /*01a0*/  LOP3.LUT R17, R3, 0x4, R10, 0xfe, !PT ;  /* 0x0000000403117812 */ /* 0x000fe400078efe0a */
[----:B------:R-:W-:Y:S02]  /*01b0*/  LOP3.LUT R25, R3, 0x8, R10, 0xfe, !PT ;  /* 0x0000000803197812 */ /* 0x000fe400078efe0a */
[----:B------:R2:W3:Y:S01]  /*01c0*/  @!P0 LDG.E.EL.128 R4, desc[UR6][R8.64] ;  /* 0x0000000608048981 */ /* 0x0004e2000c2e1d00 */
[----:B------:R-:W-:Y:S01]  /*01d0*/  LOP3.LUT R10, R3, 0xc, R10, 0xfe, !PT ;  /* 0x0000000c030a7812 */ /* 0x000fe200078efe0a */
[----:B------:R-:W-:Y:S01]  /*01e0*/  UMOV UR4, 0x400 ;  /* 0x0000040000047882 */ /* 0x000fe20000000000 */
[C---:B------:R-:W-:Y:S01]  /*01f0*/  PRMT R28, R2.reuse, 0x6540, R21 ;  /* 0x00006540021c7816 */ /* 0x040fe20000000015 */
[----:B-1----:R-:W-:Y:S01]  /*0200*/  UPRMT UR4, UR5, 0x654, UR4 ;  /* 0x0000065405047896 */ /* 0x002fe20008000004 */
[C---:B------:R-:W-:Y:S01]  /*0210*/  ISETP.GE.AND P0, PT, R17.reuse, 0x40, PT ;  /* 0x000000401100780c */ /* 0x040fe20003f06270 */
[--C-:B------:R-:W-:Y:S01]  /*0220*/  IMAD R17, R17, 0x200, R12.reuse ;  /* 0x0000020011117824 */ /* 0x100fe200078e020c */
[C---:B------:R-:W-:Y:S01]  /*0230*/  ISETP.GE.AND P1, PT, R25.reuse, 0x40, PT ;  /* 0x000000401900780c */ /* 0x040fe20003f26270 */
[----:B------:R-:W-:Y:S01]  /*0240*/  IMAD R25, R25, 0x200, R12 ;  /* 0x0000020019197824 */ /* 0x000fe200078e020c */
[----:B------:R-:W-:Y:S01]  /*0250*/  SHF.R.U32.HI R15, RZ, 0x6, R2 ;  /* 0x00000006ff0f7819 */ /* 0x000fe20000011602 */
[----:B--2---:R-:W-:Y:S01]  /*0260*/  IMAD.SHL.U32 R9, R2, 0x40, RZ ;  /* 0x0000004002097824 */ /* 0x004fe200078e00ff */
[----:B------:R-:W-:Y:S01]  /*0270*/  LEA.HI R11, R11, R28, RZ, 0x9 ;  /* 0x0000001c0b0b7211 */ /* 0x000fe200078f48ff */
[----:B------:R-:W-:Y:S01]  /*0280*/  IMAD R13, R10, 0x200, R12 ;  /* 0x000002000a0d7824 */ /* 0x000fe200078e020c */
[----:B------:R-:W-:Y:S01]  /*0290*/  SGXT.U32 R15, R15, 0x2 ;  /* 0x000000020f0f781a */ /* 0x000fe20000000000 */
[----:B------:R-:W-:Y:S01]  /*02a0*/  IMAD.WIDE R24, R25, 0x4, R22 ;  /* 0x0000000419187825 */ /* 0x000fe200078e0216 */
[----:B------:R-:W-:-:S02]  /*02b0*/  LOP3.LUT R12, R9, 0xfc0, RZ, 0xc0, !PT ;  /* 0x00000fc0090c7812 */ /* 0x000fc400078ec0ff */
[----:B------:R-:W-:Y:S02]  /*02c0*/  CS2R R8, SRZ ;  /* 0x0000000000087805 */ /* 0x000fe4000001ff00 */
[----:B------:R-:W-:Y:S02]  /*02d0*/  LOP3.LUT R11, R11, 0xfffffe00, RZ, 0xc0, !PT ;  /* 0xfffffe000b0b7812 */ /* 0x000fe400078ec0ff */
[C---:B------:R-:W-:Y:S02]  /*02e0*/  LOP3.LUT R14, R12.reuse, 0x10, RZ, 0xfc, !PT ;  /* 0x000000100c0e7812 */ /* 0x040fe400078efcff */
[----:B------:R-:W-:Y:S01]  /*02f0*/  LOP3.LUT R16, R12, 0x20, RZ, 0xfc, !PT ;  /* 0x000000200c107812 */ /* 0x000fe200078efcff */
[----:B------:R-:W-:Y:S01]  /*0300*/  IMAD.IADD R28, R28, 0x1, -R11 ;  /* 0x000000011c1c7824 */ /* 0x000fe200078e0a0b */
[C---:B------:R-:W-:Y:S02]  /*0310*/  LOP3.LUT R20, R12.reuse, R15, RZ, 0xfc, !PT ;  /* 0x0000000f0c147212 */ /* 0x040fe400078efcff */
[----:B------:R-:W-:-:S02]  /*0320*/  LEA.HI R29, R12, UR4, RZ, 0x1e ;  /* 0x000000040c1d7c11 */ /* 0x000fc4000f8ff0ff */
[----:B------:R-:W-:Y:S02]  /*0330*/  LOP3.LUT R12, R12, 0x30, RZ, 0xfc, !PT ;  /* 0x000000300c0c7812 */ /* 0x000fe400078efcff */
[----:B------:R-:W-:Y:S01]  /*0340*/  LEA.HI R15, R14, UR4, RZ, 0x1e ;  /* 0x000000040e0f7c11 */ /* 0x000fe2000f8ff0ff */
[----:B------:R-:W-:Y:S01]  /*0350*/  IMAD R29, R20, 0x4, R29 ;  /* 0x00000004141d7824 */ /* 0x000fe200078e021d */
[----:B------:R-:W-:Y:S02]  /*0360*/  ISETP.GE.AND P2, PT, R10, 0x40, PT ;  /* 0x000000400a00780c */ /* 0x000fe40003f46270 */
[----:B------:R-:W-:Y:S02]  /*0370*/  CS2R R10, SRZ ;  /* 0x00000000000a7805 */ /* 0x000fe4000001ff00 */
[----:B------:R-:W-:Y:S01]  /*0380*/  LEA.HI R27, R16, UR4, RZ, 0x1e ;  /* 0x00000004101b7c11 */ /* 0x000fe2000f8ff0ff */
[----:B------:R-:W-:Y:S01]  /*0390*/  IMAD.WIDE R16, R17, 0x4, R22 ;  /* 0x0000000411107825 */ /* 0x000fe200078e0216 */
[----:B------:R-:W-:-:S03]  /*03a0*/  LEA.HI R19, R12, UR4, RZ, 0x1e ;  /* 0x000000040c137c11 */ /* 0x000fc6000f8ff0ff */
[C---:B------:R-:W-:Y:S01]  /*03b0*/  IMAD R26, R20.reuse, 0x4, R15 ;  /* 0x00000004141a7824 */ /* 0x040fe200078e020f */
[----:B------:R-:W-:Y:S01]  /*03c0*/  CS2R R14, SRZ ;  /* 0x00000000000e7805 */ /* 0x000fe2000001ff00 */
[----:B------:R-:W-:Y:S01]  /*03d0*/  IMAD.WIDE R22, R13, 0x4, R22 ;  /* 0x000000040d167825 */ /* 0x000fe200078e0216 */
[----:B------:R-:W-:Y:S01]  /*03e0*/  CS2R R12, SRZ ;  /* 0x00000000000c7805 */ /* 0x000fe2000001ff00 */
[----:B------:R1:W2:Y:S02]  /*03f0*/  @!P0 LDG.E.EL.128 R8, desc[UR6][R16.64] ;  /* 0x0000000610088981 */ /* 0x0002a4000c2e1d00 */
[C---:B------:R-:W-:Y:S02]  /*0400*/  IMAD R27, R20.reuse, 0x4, R27 ;  /* 0x00000004141b7824 */ /* 0x040fe400078e021b */
[----:B------:R-:W-:Y:S01]  /*0410*/  IMAD R20, R20, 0x4, R19 ;  /* 0x0000000414147824 */ /* 0x000fe200078e0213 */
[----:B------:R-:W-:Y:S01]  /*0420*/  CS2R R18, SRZ ;  /* 0x0000000000127805 */ /* 0x000fe2000001ff00 */
[----:B------:R4:W5:Y:S01]  /*0430*/  @!P1 LDG.E.EL.128 R12, desc[UR6][R24.64] ;  /* 0x00000006180c9981 */ /* 0x000962000c2e1d00 */
[----:B-1----:R-:W-:-:S06]  /*0440*/  CS2R R16, SRZ ;  /* 0x0000000000107805 */ /* 0x002fcc000001ff00 */
[----:B------:R-:W5:Y:S01]  /*0450*/  @!P2 LDG.E.EL.128 R16, desc[UR6][R22.64] ;  /* 0x000000061610a981 */ /* 0x000f62000c2e1d00 */
[----:B----4-:R-:W1:Y:S02]  /*0460*/  LDC.64 R24, c[0x0][0x218] ;  /* 0x00008600ff187b82 */ /* 0x010e640000000a00 */
[----:B-1----:R-:W-:Y:S01]  /*0470*/  IMAD.WIDE R24, R28, 0x4, R24 ;  /* 0x000000041c187825 */ /* 0x002fe200078e0218 */
[----:B---3--:R-:W-:Y:S04]  /*0480*/  STS [R29], R4 ;  /* 0x000000041d007388 */ /* 0x008fe80000000800 */
[----:B------:R-:W-:Y:S04]  /*0490*/  STS [R26+0x40], R5 ;  /* 0x000040051a007388 */ /* 0x000fe80000000800 */
[----:B------:R1:W-:Y:S04]  /*04a0*/  STS [R27+0x80], R6 ;  /* 0x000080061b007388 */ /* 0x0003e80000000800 */
[----:B------:R-:W-:Y:S04]  /*04b0*/  STS [R20+0xc0], R7 ;  /* 0x0000c00714007388 */ /* 0x000fe80000000800 */
[----:B--2---:R2:W-:Y:S04]  /*04c0*/  STS [R29+0x10], R8 ;  /* 0x000010081d007388 */ /* 0x0045e80000000800 */
[----:B------:R3:W-:Y:S04]  /*04d0*/  STS [R26+0x50], R9 ;  /* 0x000050091a007388 */ /* 0x0007e80000000800 */
[----:B------:R-:W-:Y:S04]  /*04e0*/  STS [R27+0x90], R10 ;  /* 0x0000900a1b007388 */ /* 0x000fe80000000800 */
[----:B------:R4:W-:Y:S04]  /*04f0*/  STS [R20+0xd0], R11 ;  /* 0x0000d00b14007388 */ /* 0x0009e80000000800 */
[----:B-----5:R-:W-:Y:S04]  /*0500*/  STS [R29+0x20], R12 ;  /* 0x0000200c1d007388 */ /* 0x020fe80000000800 */
[----:B------:R5:W-:Y:S04]  /*0510*/  STS [R26+0x60], R13 ;  /* 0x0000600d1a007388 */ /* 0x000be80000000800 */
[----:B------:R1:W-:Y:S04]  /*0520*/  STS [R27+0xa0], R14 ;  /* 0x0000a00e1b007388 */ /* 0x0003e80000000800 */
[----:B------:R-:W-:Y:S04]  /*0530*/  STS [R20+0xe0], R15 ;  /* 0x0000e00f14007388 */ /* 0x000fe80000000800 */
[----:B------:R-:W-:Y:S04]  /*0540*/  STS [R29+0x30], R16 ;  /* 0x000030101d007388 */ /* 0x000fe80000000800 */
[----:B------:R-:W-:Y:S04]  /*0550*/  STS [R26+0x70], R17 ;  /* 0x000070111a007388 */ /* 0x000fe80000000800 */
[----:B------:R2:W-:Y:S04]  /*0560*/  STS [R27+0xb0], R18 ;  /* 0x0000b0121b007388 */ /* 0x0005e80000000800 */
[----:B------:R-:W-:Y:S01]  /*0570*/  STS [R20+0xf0], R19 ;  /* 0x0000f01314007388 */ /* 0x000fe20000000800 */
[----:B------:R-:W-:Y:S06]  /*0580*/  BAR.SYNC.DEFER_BLOCKING 0x0 ;  /* 0x0000000000007b1d */ /* 0x000fec0000010000 */
[----:B-1----:R1:W5:Y:S01]  /*0590*/  LDG.E.EL R6, desc[UR6][R24.64] ;  /* 0x0000000618067981 */ /* 0x002362000c2e1900 */
[----:B------:R-:W-:-:S05]  /*05a0*/  IMAD.SHL.U32 R5, R2, 0x4, RZ ;  /* 0x0000000402057824 */ /* 0x000fca00078e00ff */
[----:B------:R-:W-:-:S04]  /*05b0*/  LOP3.LUT R5, R5, 0x3fc, RZ, 0xc0, !PT ;  /* 0x000003fc05057812 */ /* 0x000fc800078ec0ff */
[C---:B--2---:R-:W-:Y:S02]  /*05c0*/  LOP3.LUT R8, R5.reuse, 0x400, RZ, 0xfc, !PT ;  /* 0x0000040005087812 */ /* 0x044fe400078efcff */
[C---:B---3--:R-:W-:Y:S02]  /*05d0*/  LOP3.LUT R9, R5.reuse, 0x800, RZ, 0xfc, !PT ;  /* 0x0000080005097812 */ /* 0x048fe400078efcff */
[----:B----4-:R-:W-:Y:S02]  /*05e0*/  LOP3.LUT R11, R5, 0xc00, RZ, 0xfc, !PT ;  /* 0x00000c00050b7812 */ /* 0x010fe400078efcff */
[----:B-----5:R-:W-:Y:S02]  /*05f0*/  SHF.R.U32.HI R13, RZ, 0x2, R2 ;  /* 0x00000002ff0d7819 */ /* 0x020fe40000011602 */
[----:B------:R-:W-:Y:S02]  /*0600*/  SHF.R.U32.HI R8, RZ, 0x2, R8 ;  /* 0x00000002ff087819 */ /* 0x000fe40000011608 */
[----:B------:R-:W-:-:S02]  /*0610*/  SHF.R.U32.HI R10, RZ, 0x2, R9 ;  /* 0x00000002ff0a7819 */ /* 0x000fc40000011609 */
[----:B------:R-:W-:Y:S02]  /*0620*/  SHF.R.U32.HI R12, RZ, 0x2, R11 ;  /* 0x00000002ff0c7819 */ /* 0x000fe4000001160b */
[C---:B------:R-:W-:Y:S02]  /*0630*/  LOP3.LUT R4, R2.reuse, 0xff, RZ, 0xc0, !PT ;  /* 0x000000ff02047812 */ /* 0x040fe400078ec0ff */
[----:B------:R-:W-:Y:S02]  /*0640*/  LOP3.LUT R7, R2, 0xfc, RZ, 0xc0, !PT ;  /* 0x000000fc02077812 */ /* 0x000fe400078ec0ff */
[----:B------:R-:W-:Y:S02]  /*0650*/  SGXT.U32 R2, R13, 0x6 ;  /* 0x000000060d02781a */ /* 0x000fe40000000000 */
[----:B------:R-:W-:Y:S02]  /*0660*/  LOP3.LUT R9, R8, 0x1fc, RZ, 0xc0, !PT ;  /* 0x000001fc08097812 */ /* 0x000fe400078ec0ff */
[----:B------:R-:W-:-:S02]  /*0670*/  LOP3.LUT R11, R10, 0x2fc, RZ, 0xc0, !PT ;  /* 0x000002fc0a0b7812 */ /* 0x000fc400078ec0ff */
[----:B------:R-:W-:Y:S01]  /*0680*/  LOP3.LUT R13, R12, 0x3fc, RZ, 0xc0, !PT ;  /* 0x000003fc0c0d7812 */ /* 0x000fe200078ec0ff */
[----:B------:R-:W-:Y:S02]  /*0690*/  VIADD R8, R7, UR4 ;  /* 0x0000000407087c36 */ /* 0x000fe40008000000 */
[----:B------:R-:W-:Y:S02]  /*06a0*/  VIADD R10, R9, UR4 ;  /* 0x00000004090a7c36 */ /* 0x000fe40008000000 */
[----:B------:R-:W-:Y:S02]  /*06b0*/  VIADD R12, R11, UR4 ;  /* 0x000000040b0c7c36 */ /* 0x000fe40008000000 */
[----:B0-----:R-:W-:Y:S02]  /*06c0*/  VIADD R14, R13, UR4 ;  /* 0x000000040d0e7c36 */ /* 0x001fe40008000000 */
[C---:B-1----:R-:W-:Y:S02]  /*06d0*/  IMAD R24, R5.reuse, 0x4, R8 ;  /* 0x0000000405187824 */ /* 0x042fe400078e0208 */
[----:B------:R-:W-:-:S02]  /*06e0*/  IMAD R9, R5, 0x4, R10 ;  /* 0x0000000405097824 */ /* 0x000fc400078e020a */
[C---:B------:R-:W-:Y:S01]  /*06f0*/  IMAD R13, R5.reuse, 0x4, R12 ;  /* 0x00000004050d7824 */ /* 0x040fe200078e020c */
[----:B------:R-:W-:Y:S01]  /*0700*/  LEA R27, R4, UR4, 0x3 ;  /* 0x00000004041b7c11 */ /* 0x000fe2000f8e18ff */
[----:B------:R-:W-:Y:S01]  /*0710*/  IMAD R25, R5, 0x4, R14 ;  /* 0x0000000405197824 */ /* 0x000fe200078e020e */
[----:B------:R-:W-:Y:S04]  /*0720*/  LDS R23, [R9+0x1000] ;  /* 0x0010000009177984 */ /* 0x000fe80000000800 */
[----:B------:R-:W-:Y:S04]  /*0730*/  LDS R20, [R9+0x1004] ;  /* 0x0010040009147984 */ /* 0x000fe80000000800 */
[----:B------:R-:W-:Y:S04]  /*0740*/  LDS R18, [R9+0x1008] ;  /* 0x0010080009127984 */ /* 0x000fe80000000800 */
[----:B------:R-:W-:Y:S04]  /*0750*/  LDS R22, [R9+0x100c] ;  /* 0x00100c0009167984 */ /* 0x000fe80000000800 */
[----:B------:R-:W-:Y:S04]  /*0760*/  LDS R14, [R13+0x2000] ;  /* 0x002000000d0e7984 */ /* 0x000fe80000000800 */
[----:B------:R-:W-:Y:S04]  /*0770*/  LDS R16, [R13+0x2004] ;  /* 0x002004000d107984 */ /* 0x000fe80000000800 */
[----:B------:R-:W-:Y:S04]  /*0780*/  LDS R19, [R13+0x2008] ;  /* 0x002008000d137984 */ /* 0x000fe80000000800 */
[----:B------:R0:W-:Y:S04]  /*0790*/  LDS R10, [R13+0x200c] ;  /* 0x00200c000d0a7984 */ /* 0x0001e80000000800 */
[----:B------:R-:W-:Y:S04]  /*07a0*/  LDS R7, [R24+0xc] ;  /* 0x00000c0018077984 */ /* 0x000fe80000000800 */
[----:B------:R-:W-:Y:S04]  /*07b0*/  LDS R8, [R24+0x8] ;  /* 0x0000080018087984 */ /* 0x000fe80000000800 */
[----:B------:R-:W-:Y:S04]  /*07c0*/  LDS R5, [R24+0x4] ;  /* 0x0000040018057984 */ /* 0x000fe80000000800 */
[----:B------:R1:W-:Y:S04]  /*07d0*/  LDS R4, [R24] ;  /* 0x0000000018047984 */ /* 0x0003e80000000800 */
[----:B------:R-:W-:Y:S04]  /*07e0*/  LDS R12, [R25+0x3000] ;  /* 0x00300000190c7984 */ /* 0x000fe80000000800 */
[----:B------:R-:W-:Y:S04]  /*07f0*/  LDS R17, [R25+0x3004] ;  /* 0x0030040019117984 */ /* 0x000fe80000000800 */
[----:B------:R-:W-:Y:S04]  /*0800*/  LDS R15, [R25+0x3008] ;  /* 0x00300800190f7984 */ /* 0x000fe80000000800 */
[----:B------:R-:W-:Y:S01]  /*0810*/  LDS R11, [R25+0x300c] ;  /* 0x00300c00190b7984 */ /* 0x000fe20000000800 */
[----:B------:R-:W-:Y:S01]  /*0820*/  BAR.SYNC.DEFER_BLOCKING 0x0 ;  /* 0x0000000000007b1d */ /* 0x000fe20000010000 */
[----:B------:R-:W-:-:S02]  /*0830*/  LEA R26, R2, UR4, 0x3 ;  /* 0x00000004021a7c11 */ /* 0x000fc4000f8e18ff */
[----:B0-----:R-:W-:-:S04]  /*0840*/  LOP3.LUT R13, R2, 0x40, RZ, 0xfc, !PT ;  /* 0x00000040020d7812 */ /* 0x001fc800078efcff */
[----:B------:R-:W-:Y:S02]  /*0850*/  LEA R29, R13, UR4, 0x3 ;  /* 0x000000040d1d7c11 */ /* 0x000fe4000f8e18ff */
[----:B------:R-:W-:Y:S02]  /*0860*/  LOP3.LUT R13, R3, 0xc, R0, 0xf8, !PT ;  /* 0x0000000c030d7812 */ /* 0x000fe400078ef800 */
[C---:B------:R-:W-:Y:S01]  /*0870*/  LOP3.LUT R0, R2.reuse, 0x80, RZ, 0xfc, !PT ;  /* 0x0000008002007812 */ /* 0x040fe200078efcff */
[----:B------:R-:W-:Y:S01]  /*0880*/  IMAD.SHL.U32 R3, R21, 0x100, RZ ;  /* 0x0000010015037824 */ /* 0x000fe200078e00ff */
[----:B------:R-:W-:-:S04]  /*0890*/  PRMT R28, R2, 0x6540, R21 ;  /* 0x00006540021c7816 */ /* 0x000fc80000000015 */
[----:B-1----:R-:W-:Y:S02]  /*08a0*/  LOP3.LUT R24, R3, 0xc0, R2, 0xfe, !PT ;  /* 0x000000c003187812 */ /* 0x002fe400078efe02 */
[----:B------:R-:W-:Y:S01]  /*08b0*/  ISETP.GE.AND P0, PT, R13, 0x40, PT ;  /* 0x000000400d00780c */ /* 0x000fe20003f06270 */
[----:B------:R-:W-:Y:S01]  /*08c0*/  STS [R27], R6 ;  /* 0x000000061b007388 */ /* 0x000fe20000000800 */
[----:B------:R-:W-:Y:S06]  /*08d0*/  BAR.SYNC.DEFER_BLOCKING 0x0 ;  /* 0x0000000000007b1d */ /* 0x000fec0000010000 */
[----:B------:R0:W1:Y:S04]  /*08e0*/  LDS R9, [R26] ;  /* 0x000000001a097984 */ /* 0x0000680000000800 */
[----:B------:R-:W2:Y:S01]  /*08f0*/  LDS R29, [R29] ;  /* 0x000000001d1d7984 */ /* 0x000ea20000000800 */
[----:B0-----:R-:W-:-:S02]  /*0900*/  LOP3.LUT R26, R3, 0x40, R2, 0xfe, !PT ;  /* 0x00000040031a7812 */ /* 0x001fc400078efe02 */
[CC--:B-1----:R-:W-:Y:S01]  /*0910*/  FSETP.GEU.AND P3, PT, R5.reuse, -R9.reuse, PT ;  /* 0x800000090500720b */ /* 0x0c2fe20003f6e000 */
[--C-:B------:R-:W-:Y:S01]  /*0920*/  FADD R5, R5, R9.reuse ;  /* 0x0000000905057221 */ /* 0x100fe20000000000 */
[CC--:B------:R-:W-:Y:S01]  /*0930*/  FSETP.GEU.AND P1, PT, R7.reuse, -R9.reuse, PT ;  /* 0x800000090700720b */ /* 0x0c0fe20003f2e000 */
[--C-:B------:R-:W-:Y:S01]  /*0940*/  FADD R6, R8, R9.reuse ;  /* 0x0000000908067221 */ /* 0x100fe20000000000 */
[-C--:B------:R-:W-:Y:S01]  /*0950*/  FSETP.GEU.AND P4, PT, R4, -R9.reuse, PT ;  /* 0x800000090400720b */ /* 0x080fe20003f8e000 */
[--C-:B------:R-:W-:Y:S01]  /*0960*/  FADD R7, R7, R9.reuse ;  /* 0x0000000907077221 */ /* 0x100fe20000000000 */
[----:B------:R-:W-:Y:S01]  /*0970*/  FSETP.GEU.AND P2, PT, R8, -R9, PT ;  /* 0x800000090800720b */ /* 0x000fe20003f4e000 */
[----:B------:R-:W-:Y:S01]  /*0980*/  FADD R4, R4, R9 ;  /* 0x0000000904047221 */ /* 0x000fe20000000000 */
[----:B------:R-:W-:Y:S02]  /*0990*/  LEA R9, R0, UR4, 0x3 ;  /* 0x0000000400097c11 */ /* 0x000fe4000f8e18ff */
[----:B------:R-:W-:-:S03]  /*09a0*/  LOP3.LUT R0, R2, 0xc0, RZ, 0xfc, !PT ;  /* 0x000000c002007812 */ /* 0x000fc600078efcff */
[----:B------:R0:W1:Y:S01]  /*09b0*/  LDS R21, [R9] ;  /* 0x0000000009157984 */ /* 0x0000620000000800 */
[----:B------:R-:W-:Y:S02]  /*09c0*/  LEA R0, R0, UR4, 0x3 ;  /* 0x0000000400007c11 */ /* 0x000fe4000f8e18ff */
[----:B------:R-:W-:Y:S02]  /*09d0*/  LOP3.LUT R8, R3, 0x80, R2, 0xfe, !PT ;  /* 0x0000008003087812 */ /* 0x000fe400078efe02 */
[----:B------:R-:W3:Y:S02]  /*09e0*/  LDC.64 R2, c[0x0][0x220] ;  /* 0x00008800ff027b82 */ /* 0x000ee40000000a00 */
[----:B------:R-:W4:Y:S01]  /*09f0*/  LDS R0, [R0] ;  /* 0x0000000000007984 */ /* 0x000f220000000800 */
[--C-:B0-----:R-:W-:Y:S01]  /*0a00*/  IMAD R9, R28, 0x40, R13.reuse ;  /* 0x000000401c097824 */ /* 0x101fe200078e020d */
[----:B------:R-:W-:Y:S01]  /*0a10*/  SEL R5, R5, RZ, P3 ;  /* 0x000000ff05057207 */ /* 0x000fe20001800000 */
[--C-:B------:R-:W-:Y:S01]  /*0a20*/  IMAD R27, R8, 0x40, R13.reuse ;  /* 0x00000040081b7824 */ /* 0x100fe200078e020d */
[----:B------:R-:W-:Y:S01]  /*0a30*/  SEL R6, R6, RZ, P2 ;  /* 0x000000ff06067207 */ /* 0x000fe20001000000 */
[----:B------:R-:W-:Y:S01]  /*0a40*/  IMAD R25, R26, 0x40, R13 ;  /* 0x000000401a197824 */ /* 0x000fe200078e020d */
[----:B------:R-:W-:Y:S01]  /*0a50*/  SEL R7, R7, RZ, P1 ;  /* 0x000000ff07077207 */ /* 0x000fe20000800000 */
[----:B--2---:R-:W-:Y:S01]  /*0a60*/  FADD R26, R23, R29 ;  /* 0x0000001d171a7221 */ /* 0x004fe20000000000 */
[----:B------:R-:W-:-:S02]  /*0a70*/  SEL R4, R4, RZ, P4 ;  /* 0x000000ff04047207 */ /* 0x000fc40002000000 */
[-C--:B------:R-:W-:Y:S02]  /*0a80*/  FSETP.GEU.AND P4, PT, R23, -R29.reuse, PT ;  /* 0x8000001d1700720b */ /* 0x080fe40003f8e000 */
[CC--:B------:R-:W-:Y:S01]  /*0a90*/  FSETP.GEU.AND P3, PT, R18.reuse, -R29.reuse, PT ;  /* 0x8000001d1200720b */ /* 0x0c0fe20003f6e000 */
[----:B------:R-:W-:Y:S01]  /*0aa0*/  FADD R18, R18, R29 ;  /* 0x0000001d12127221 */ /* 0x000fe20000000000 */
[----:B------:R-:W-:Y:S01]  /*0ab0*/  IMAD R13, R24, 0x40, R13 ;  /* 0x00000040180d7824 */ /* 0x000fe200078e020d */
[----:B------:R-:W-:Y:S01]  /*0ac0*/  FSETP.GEU.AND P6, PT, R22, -R29, PT ;  /* 0x8000001d1600720b */ /* 0x000fe20003fce000 */
[----:B---3--:R-:W-:-:S04]  /*0ad0*/  IMAD.WIDE R8, R9, 0x4, R2 ;  /* 0x0000000409087825 */ /* 0x008fc800078e0202 */
[--C-:B------:R-:W-:Y:S01]  /*0ae0*/  FADD R23, R20, R29.reuse ;  /* 0x0000001d14177221 */ /* 0x100fe20000000000 */
[----:B------:R-:W-:Y:S01]  /*0af0*/  FADD R22, R22, R29 ;  /* 0x0000001d16167221 */ /* 0x000fe20000000000 */
[----:B------:R0:W-:Y:S01]  /*0b00*/  @!P0 STG.E.128 desc[UR6][R8.64], R4 ;  /* 0x0000000408008986 */ /* 0x0001e2000c101d06 */
[----:B------:R-:W-:Y:S01]  /*0b10*/  FSETP.GEU.AND P1, PT, R20, -R29, PT ;  /* 0x8000001d1400720b */ /* 0x000fe20003f2e000 */
[C-C-:B-1----:R-:W-:Y:S01]  /*0b20*/  FADD R24, R19.reuse, R21.reuse ;  /* 0x0000001513187221 */ /* 0x142fe20000000000 */
[-C--:B------:R-:W-:Y:S02]  /*0b30*/  FSETP.GEU.AND P5, PT, R19, -R21.reuse, PT ;  /* 0x800000151300720b */ /* 0x080fe40003fae000 */
[-C--:B------:R-:W-:Y:S02]  /*0b40*/  FSETP.GEU.AND P2, PT, R16, -R21.reuse, PT ;  /* 0x800000151000720b */ /* 0x080fe40003f4e000 */
[----:B0-----:R-:W-:Y:S01]  /*0b50*/  SEL R4, R26, RZ, P4 ;  /* 0x000000ff1a047207 */ /* 0x001fe20002000000 */
[C-C-:B------:R-:W-:Y:S01]  /*0b60*/  FADD R8, R14.reuse, R21.reuse ;  /* 0x000000150e087221 */ /* 0x140fe20000000000 */
[-C--:B------:R-:W-:Y:S01]  /*0b70*/  FSETP.GEU.AND P4, PT, R14, -R21.reuse, PT ;  /* 0x800000150e00720b */ /* 0x080fe20003f8e000 */
[--C-:B------:R-:W-:Y:S01]  /*0b80*/  FADD R9, R16, R21.reuse ;  /* 0x0000001510097221 */ /* 0x100fe20000000000 */
[----:B------:R-:W-:Y:S01]  /*0b90*/  SEL R6, R18, RZ, P3 ;  /* 0x000000ff12067207 */ /* 0x000fe20001800000 */
[C---:B------:R-:W-:Y:S01]  /*0ba0*/  FADD R14, R10.reuse, R21 ;  /* 0x000000150a0e7221 */ /* 0x040fe20000000000 */
[----:B------:R-:W-:Y:S01]  /*0bb0*/  FSETP.GEU.AND P3, PT, R10, -R21, PT ;  /* 0x800000150a00720b */ /* 0x000fe20003f6e000 */
[----:B------:R-:W-:Y:S01]  /*0bc0*/  IMAD.WIDE R18, R25, 0x4, R2 ;  /* 0x0000000419127825 */ /* 0x000fe200078e0202 */
[----:B------:R-:W-:-:S03]  /*0bd0*/  SEL R10, R24, RZ, P5 ;  /* 0x000000ff180a7207 */ /* 0x000fc60002800000 */
[----:B----4-:R-:W-:Y:S01]  /*0be0*/  FADD R16, R11, R0 ;  /* 0x000000000b107221 */ /* 0x010fe20000000000 */
[----:B------:R-:W-:Y:S01]  /*0bf0*/  SEL R5, R23, RZ, P1 ;  /* 0x000000ff17057207 */ /* 0x000fe20000800000 */
[----:B------:R-:W-:Y:S01]  /*0c00*/  IMAD.WIDE R20, R27, 0x4, R2 ;  /* 0x000000041b147825 */ /* 0x000fe200078e0202 */
[----:B------:R-:W-:Y:S02]  /*0c10*/  SEL R7, R22, RZ, P6 ;  /* 0x000000ff16077207 */ /* 0x000fe40003000000 */
[----:B------:R-:W-:Y:S02]  /*0c20*/  FSETP.GEU.AND P5, PT, R11, -R0, PT ;  /* 0x800000000b00720b */ /* 0x000fe40003fae000 */
[----:B------:R-:W-:Y:S02]  /*0c30*/  SEL R9, R9, RZ, P2 ;  /* 0x000000ff09097207 */ /* 0x000fe40001000000 */
[----:B------:R-:W-:Y:S02]  /*0c40*/  SEL R8, R8, RZ, P4 ;  /* 0x000000ff08087207 */ /* 0x000fe40002000000 */
[----:B------:R-:W-:-:S02]  /*0c50*/  SEL R11, R14, RZ, P3 ;  /* 0x000000ff0e0b7207 */ /* 0x000fc40001800000 */
[CC--:B------:R-:W-:Y:S01]  /*0c60*/  FSETP.GEU.AND P6, PT, R15.reuse, -R0.reuse, PT ;  /* 0x800000000f00720b */ /* 0x0c0fe20003fce000 */
[--C-:B------:R-:W-:Y:S01]  /*0c70*/  FADD R15, R15, R0.reuse ;  /* 0x000000000f0f7221 */ /* 0x100fe20000000000 */
[CC--:B------:R-:W-:Y:S01]  /*0c80*/  FSETP.GEU.AND P1, PT, R17.reuse, -R0.reuse, PT ;  /* 0x800000001100720b */ /* 0x0c0fe20003f2e000 */
[--C-:B------:R-:W-:Y:S01]  /*0c90*/  FADD R17, R17, R0.reuse ;  /* 0x0000000011117221 */ /* 0x100fe20000000000 */
[C---:B------:R-:W-:Y:S01]  /*0ca0*/  FSETP.GEU.AND P2, PT, R12.reuse, -R0, PT ;  /* 0x800000000c00720b */ /* 0x040fe20003f4e000 */
[----:B------:R-:W-:Y:S01]  /*0cb0*/  FADD R12, R12, R0 ;  /* 0x000000000c0c7221 */ /* 0x000fe20000000000 */
[----:B------:R0:W-:Y:S01]  /*0cc0*/  @!P0 STG.E.128 desc[UR6][R18.64], R4 ;  /* 0x0000000412008986 */ /* 0x0001e2000c101d06 */
[----:B------:R-:W-:Y:S01]  /*0cd0*/  IMAD.WIDE R2, R13, 0x4, R2 ;  /* 0x000000040d027825 */ /* 0x000fe200078e0202 */
[----:B------:R-:W-:Y:S02]  /*0ce0*/  SEL R14, R15, RZ, P6 ;  /* 0x000000ff0f0e7207 */ /* 0x000fe40003000000 */
[----:B------:R0:W-:Y:S01]  /*0cf0*/  @!P0 STG.E.128 desc[UR6][R20.64], R8 ;  /* 0x0000000814008986 */ /* 0x0001e2000c101d06 */
[----:B------:R-:W-:-:S02]  /*0d00*/  SEL R13, R17, RZ, P1 ;  /* 0x000000ff110d7207 */ /* 0x000fc40000800000 */
[----:B------:R-:W-:Y:S02]  /*0d10*/  SEL R15, R16, RZ, P5 ;  /* 0x000000ff100f7207 */ /* 0x000fe40002800000 */
[----:B------:R-:W-:Y:S01]  /*0d20*/  SEL R12, R12, RZ, P2 ;  /* 0x000000ff0c0c7207 */ /* 0x000fe20001000000 */
[----:B0-----:R-:W-:Y:S06]  /*0d30*/  @P0 EXIT ;  /* 0x000000000000094d */ /* 0x001fec0003800000 */
[----:B------:R-:W-:Y:S01]  /*0d40*/  STG.E.128 desc[UR6][R2.64], R12 ;  /* 0x0000000c02007986 */ /* 0x000fe2000c101d06 */
[----:B------:R-:W-:Y:S05]  /*0d50*/  EXIT ;  /* 0x000000000000794d */ /* 0x000fea0003800000 */
.L_x_0:
[----:B------:R-:W-:-:S00]  /*0d60*/  BRA `(.L_x_0) ;  /* 0xfffffffc00fc7947 */ /* 0x000fc0000383ffff */
[----:B------:R-:W-:-:S00]  /*0d70*/  NOP ;  /* 0x0000000000007918 */ /* 0x000fc00000000000 */
        /* <DEDUP_REMOVED lines=8> */
.L_x_1:


//--------------------- .nv.shared.triton_poi_fused_convolution_div_max_pool2d_with_indices_relu_sub_39 --------------------------
	.section	.nv.shared.triton_poi_fused_convolution_div_max_pool2d_with_indices_relu_sub_39,"aw",@nobits
	.sectionflags	@""
	.align	16
	.zero		1024


//--------------------- .nv.constant0.triton_poi_fused_convolution_div_max_pool2d_with_indices_relu_sub_39 --------------------------
	.section	.nv.constant0.triton_poi_fused_convolution_div_max_pool2d_with_indices_relu_sub_39,"a",@progbits
	.sectionflags	@""
	.align	4
.nv.constant0.triton_poi_fused_convolution_div_max_pool2d_with_indices_relu_sub_39:
	.zero		560
